//
// Generated by NVIDIA NVVM Compiler
//
// Compiler Build ID: CL-36424714
// Cuda compilation tools, release 13.0, V13.0.88
// Based on NVVM 20.0.0
//

.version 9.0
.target sm_100
.address_size 64

	// .globl	_Z12gpu_loopTestv

.visible .entry _Z12gpu_loopTestv()
{


	ret;

}


// ===== COMPILED SASS (sm_100) =====

	.target	sm_100

	.elftype	@"ET_EXEC"


//--------------------- .note.nv.tkinfo           --------------------------
	.section	.note.nv.tkinfo,"",@"SHT_NOTE"
	.sectionflags	@"SHF_NOTE_NV_TKINFO"
	.tkinfo
        /*0018*/ 	.word	0x00000002
        /*0030*/ 	.string	""
        /*0030*/ 	.string	"ptxas"
        /*0030*/ 	.string	"Cuda compilation tools, release 13.0, V13.0.88"
        /*0030*/ 	.string	"Build cuda_13.0.r13.0/compiler.36424714_0"
        /*0030*/ 	.string	"-arch sm_100 -m 64 "



//--------------------- .note.nv.cuinfo           --------------------------
	.section	.note.nv.cuinfo,"",@"SHT_NOTE"
	.sectionflags	@"SHF_NOTE_NV_CUINFO"
        /*0018*/ 	.short	0x0002
        /*001a*/ 	.short	0x0064
        /*001c*/ 	.short	0x0082
	.zero		2


//--------------------- .nv.info                  --------------------------
	.section	.nv.info,"",@"SHT_CUDA_INFO"
	.align	4


	//----- nvinfo : EIATTR_REGCOUNT
	.align		4
        /*0000*/ 	.byte	0x04, 0x2f
        /*0002*/ 	.short	(.L_1 - .L_0)
	.align		4
.L_0:
        /*0004*/ 	.word	index@(_Z12gpu_loopTestv)
        /*0008*/ 	.word	0x00000004


	//----- nvinfo : EIATTR_FRAME_SIZE
	.align		4
.L_1:
        /*000c*/ 	.byte	0x04, 0x11
        /*000e*/ 	.short	(.L_3 - .L_2)
	.align		4
.L_2:
        /*0010*/ 	.word	index@(_Z12gpu_loopTestv)
        /*0014*/ 	.word	0x00000000


	//----- nvinfo : EIATTR_MIN_STACK_SIZE
	.align		4
.L_3:
        /*0018*/ 	.byte	0x04, 0x12
        /*001a*/ 	.short	(.L_5 - .L_4)
	.align		4
.L_4:
        /*001c*/ 	.word	index@(_Z12gpu_loopTestv)
        /*0020*/ 	.word	0x00000000
.L_5:


//--------------------- .nv.compat                --------------------------
	.section	.nv.compat,"",@"SHT_CUDA_COMPAT_INFO"
	.align	4
        /*0000*/ 	.byte	0x02, 0x09, 0x00, 0x00, 0x02, 0x02, 0x01, 0x00, 0x02, 0x05, 0x05, 0x00, 0x03, 0x07, 0x01, 0x01
        /*0010*/ 	.byte	0x02, 0x03, 0x00, 0x00, 0x02, 0x06, 0x01, 0x00, 0x04, 0x0b, 0x08, 0x00, 0x09, 0x00, 0x00, 0x00
        /*0020*/ 	.byte	0x00, 0x00, 0x00, 0x00


//--------------------- .nv.info._Z12gpu_loopTestv --------------------------
	.section	.nv.info._Z12gpu_loopTestv,"",@"SHT_CUDA_INFO"
	.sectionflags	@""
	.align	4


	//----- nvinfo : EIATTR_CUDA_API_VERSION
	.align		4
        /*0000*/ 	.byte	0x04, 0x37
        /*0002*/ 	.short	(.L_7 - .L_6)
.L_6:
        /*0004*/ 	.word	0x00000082


	//----- nvinfo : EIATTR_SPARSE_MMA_MASK
	.align		4
.L_7:
        /*0008*/ 	.byte	0x03, 0x50
        /*000a*/ 	.short	0x0000


	//----- nvinfo : EIATTR_MAXREG_COUNT
	.align		4
        /*000c*/ 	.byte	0x03, 0x1b
        /*000e*/ 	.short	0x00ff


	//----- nvinfo : EIATTR_MERCURY_ISA_VERSION
	.align		4
        /*0010*/ 	.byte	0x03, 0x5f
        /*0012*/ 	.short	0x0101


	//----- nvinfo : EIATTR_VRC_CTA_INIT_COUNT
	.align		4
        /*0014*/ 	.byte	0x02, 0x4a
	.zero		1
	.zero		1


	//----- nvinfo : EIATTR_EXIT_INSTR_OFFSETS
	.align		4
        /*0018*/ 	.byte	0x04, 0x1c
        /*001a*/ 	.short	(.L_9 - .L_8)


	//   ....[0]....
.L_8:
        /*001c*/ 	.word	0x00000010


	//----- nvinfo : EIATTR_SW_WAR
	.align		4
.L_9:
        /*0020*/ 	.byte	0x04, 0x36
        /*0022*/ 	.short	(.L_11 - .L_10)
.L_10:
        /*0024*/ 	.word	0x00000008
.L_11:


//--------------------- .nv.callgraph             --------------------------
	.section	.nv.callgraph,"",@"SHT_CUDA_CALLGRAPH"
	.align	4
	.sectionentsize	8
	.align		4
        /*0000*/ 	.word	0x00000000
	.align		4
        /*0004*/ 	.word	0xffffffff
	.align		4
        /*0008*/ 	.word	0x00000000
	.align		4
        /*000c*/ 	.word	0xfffffffe
	.align		4
        /*0010*/ 	.word	0x00000000
	.align		4
        /*0014*/ 	.word	0xfffffffd
	.align		4
        /*0018*/ 	.word	0x00000000
	.align		4
        /*001c*/ 	.word	0xfffffffc


//--------------------- .text._Z12gpu_loopTestv   --------------------------
	.section	.text._Z12gpu_loopTestv,"ax",@progbits
	.align	128
        .global         _Z12gpu_loopTestv
        .type           _Z12gpu_loopTestv,@function
        .size           _Z12gpu_loopTestv,(.L_x_1 - _Z12gpu_loopTestv)
        .other          _Z12gpu_loopTestv,@"STO_CUDA_ENTRY STV_DEFAULT"
_Z12gpu_loopTestv:
.text._Z12gpu_loopTestv:
[----:B------:R-:W-:Y:S01]  /*0000*/  LDC R1, c[0x0][0x37c] ;  /* 0x0000df00ff017b82 */ /* 0x000fe20000000800 */
[----:B------:R-:W-:Y:S05]  /*0010*/  EXIT ;  /* 0x000000000000794d */ /* 0x000fea0003800000 */
.L_x_0:
[----:B------:R-:W-:-:S00]  /*0020*/  BRA `(.L_x_0) ;  /* 0xfffffffc00fc7947 */ /* 0x000fc0000383ffff */
[----:B------:R-:W-:-:S00]  /*0030*/  NOP ;  /* 0x0000000000007918 */ /* 0x000fc00000000000 */
        /* <DEDUP_REMOVED lines=12> */
.L_x_1:


//--------------------- .nv.shared.reserved.0     --------------------------
	.section	.nv.shared.reserved.0,"aw",@nobits
	.weak		__nv_reservedSMEM_offset_0_alias
	.size		__nv_reservedSMEM_offset_0_alias, 0, 64
	.other		__nv_reservedSMEM_offset_0_alias,@"STO_CUDA_RESERVED_SHARED STV_DEFAULT"
__nv_reservedSMEM_offset_0_alias:
	.zero		0
	.zero		64


//--------------------- .nv.constant0._Z12gpu_loopTestv --------------------------
	.section	.nv.constant0._Z12gpu_loopTestv,"a",@progbits
	.sectionflags	@""
	.align	4
.nv.constant0._Z12gpu_loopTestv:
	.zero		896


//--------------------- SYMBOLS --------------------------

	.type		.nv.reservedSmem.offset0,@object
	.size		.nv.reservedSmem.offset0,0x4
